//
// Generated by NVIDIA NVVM Compiler
//
// Compiler Build ID: CL-36424714
// Cuda compilation tools, release 13.0, V13.0.88
// Based on NVVM 20.0.0
//

.version 9.0
.target sm_100
.address_size 64

	// .globl	_Z5MatchPfS_iPi

.visible .entry _Z5MatchPfS_iPi(
	.param .u64 .ptr .align 1 _Z5MatchPfS_iPi_param_0,
	.param .u64 .ptr .align 1 _Z5MatchPfS_iPi_param_1,
	.param .u32 _Z5MatchPfS_iPi_param_2,
	.param .u64 .ptr .align 1 _Z5MatchPfS_iPi_param_3
)
{
	.reg .pred 	%p<49>;
	.reg .b32 	%r<109>;
	.reg .b32 	%f<360>;
	.reg .b64 	%rd<57>;

	ld.param.u64 	%rd7, [_Z5MatchPfS_iPi_param_0];
	ld.param.u64 	%rd8, [_Z5MatchPfS_iPi_param_1];
	ld.param.u32 	%r40, [_Z5MatchPfS_iPi_param_2];
	ld.param.u64 	%rd9, [_Z5MatchPfS_iPi_param_3];
	cvta.to.global.u64 	%rd10, %rd9;
	cvta.to.global.u64 	%rd1, %rd8;
	cvta.to.global.u64 	%rd11, %rd7;
	mov.u32 	%r42, %ctaid.x;
	mov.u32 	%r43, %ntid.x;
	mov.u32 	%r44, %tid.x;
	mad.lo.s32 	%r45, %r42, %r43, %r44;
	mul.lo.s32 	%r46, %r45, 3;
	mul.wide.s32 	%rd12, %r46, 4;
	add.s64 	%rd13, %rd11, %rd12;
	ld.global.f32 	%f1, [%rd13];
	ld.global.f32 	%f2, [%rd13+4];
	ld.global.f32 	%f3, [%rd13+8];
	shr.u32 	%r47, %r40, 31;
	add.s32 	%r48, %r40, %r47;
	shr.s32 	%r1, %r48, 1;
	setp.lt.s32 	%p1, %r40, 2;
	mul.wide.s32 	%rd14, %r45, 4;
	add.s64 	%rd2, %rd10, %rd14;
	mov.b32 	%r99, 0;
	mov.f32 	%f334, 0f47C35000;
	@%p1 bra 	$L__BB0_41;
	add.s32 	%r50, %r1, -1;
	and.b32  	%r2, %r1, 7;
	setp.lt.u32 	%p2, %r50, 7;
	mov.f32 	%f334, 0f47C35000;
	mov.b32 	%r96, 0;
	@%p2 bra 	$L__BB0_20;
	and.b32  	%r96, %r1, 1073741816;
	neg.s32 	%r102, %r96;
	mov.f32 	%f334, 0f47C35000;
	mov.b32 	%r101, 3;
	mov.b32 	%r100, 9;
$L__BB0_3:
	.pragma "nounroll";
	add.s32 	%r53, %r100, -9;
	mul.wide.u32 	%rd15, %r53, 4;
	add.s64 	%rd4, %rd1, %rd15;
	ld.global.f32 	%f77, [%rd4];
	ld.global.f32 	%f78, [%rd4+4];
	ld.global.f32 	%f79, [%rd4+8];
	sub.f32 	%f80, %f1, %f77;
	sub.f32 	%f81, %f2, %f78;
	mul.f32 	%f82, %f81, %f81;
	fma.rn.f32 	%f83, %f80, %f80, %f82;
	sub.f32 	%f84, %f3, %f79;
	fma.rn.f32 	%f25, %f84, %f84, %f83;
	setp.geu.f32 	%p3, %f25, %f334;
	@%p3 bra 	$L__BB0_5;
	add.s32 	%r54, %r101, -3;
	st.global.u32 	[%rd2], %r54;
	mov.f32 	%f334, %f25;
$L__BB0_5:
	ld.global.f32 	%f85, [%rd4+12];
	ld.global.f32 	%f86, [%rd4+16];
	ld.global.f32 	%f87, [%rd4+20];
	sub.f32 	%f88, %f1, %f85;
	sub.f32 	%f89, %f2, %f86;
	mul.f32 	%f90, %f89, %f89;
	fma.rn.f32 	%f91, %f88, %f88, %f90;
	sub.f32 	%f92, %f3, %f87;
	fma.rn.f32 	%f27, %f92, %f92, %f91;
	setp.geu.f32 	%p4, %f27, %f334;
	@%p4 bra 	$L__BB0_7;
	add.s32 	%r55, %r101, -2;
	st.global.u32 	[%rd2], %r55;
	mov.f32 	%f334, %f27;
$L__BB0_7:
	ld.global.f32 	%f93, [%rd4+24];
	ld.global.f32 	%f94, [%rd4+28];
	ld.global.f32 	%f95, [%rd4+32];
	sub.f32 	%f96, %f1, %f93;
	sub.f32 	%f97, %f2, %f94;
	mul.f32 	%f98, %f97, %f97;
	fma.rn.f32 	%f99, %f96, %f96, %f98;
	sub.f32 	%f100, %f3, %f95;
	fma.rn.f32 	%f29, %f100, %f100, %f99;
	setp.geu.f32 	%p5, %f29, %f334;
	@%p5 bra 	$L__BB0_9;
	add.s32 	%r56, %r101, -1;
	st.global.u32 	[%rd2], %r56;
	mov.f32 	%f334, %f29;
$L__BB0_9:
	mul.wide.u32 	%rd16, %r100, 4;
	add.s64 	%rd5, %rd1, %rd16;
	ld.global.f32 	%f101, [%rd5];
	ld.global.f32 	%f102, [%rd5+4];
	ld.global.f32 	%f103, [%rd5+8];
	sub.f32 	%f104, %f1, %f101;
	sub.f32 	%f105, %f2, %f102;
	mul.f32 	%f106, %f105, %f105;
	fma.rn.f32 	%f107, %f104, %f104, %f106;
	sub.f32 	%f108, %f3, %f103;
	fma.rn.f32 	%f31, %f108, %f108, %f107;
	setp.geu.f32 	%p6, %f31, %f334;
	@%p6 bra 	$L__BB0_11;
	st.global.u32 	[%rd2], %r101;
	mov.f32 	%f334, %f31;
$L__BB0_11:
	ld.global.f32 	%f109, [%rd5+12];
	ld.global.f32 	%f110, [%rd5+16];
	ld.global.f32 	%f111, [%rd5+20];
	sub.f32 	%f112, %f1, %f109;
	sub.f32 	%f113, %f2, %f110;
	mul.f32 	%f114, %f113, %f113;
	fma.rn.f32 	%f115, %f112, %f112, %f114;
	sub.f32 	%f116, %f3, %f111;
	fma.rn.f32 	%f33, %f116, %f116, %f115;
	setp.geu.f32 	%p7, %f33, %f334;
	@%p7 bra 	$L__BB0_13;
	add.s32 	%r57, %r101, 1;
	st.global.u32 	[%rd2], %r57;
	mov.f32 	%f334, %f33;
$L__BB0_13:
	ld.global.f32 	%f117, [%rd5+24];
	ld.global.f32 	%f118, [%rd5+28];
	ld.global.f32 	%f119, [%rd5+32];
	sub.f32 	%f120, %f1, %f117;
	sub.f32 	%f121, %f2, %f118;
	mul.f32 	%f122, %f121, %f121;
	fma.rn.f32 	%f123, %f120, %f120, %f122;
	sub.f32 	%f124, %f3, %f119;
	fma.rn.f32 	%f35, %f124, %f124, %f123;
	setp.geu.f32 	%p8, %f35, %f334;
	@%p8 bra 	$L__BB0_15;
	add.s32 	%r58, %r101, 2;
	st.global.u32 	[%rd2], %r58;
	mov.f32 	%f334, %f35;
$L__BB0_15:
	add.s32 	%r59, %r100, 9;
	mul.wide.u32 	%rd17, %r59, 4;
	add.s64 	%rd6, %rd1, %rd17;
	ld.global.f32 	%f125, [%rd6];
	ld.global.f32 	%f126, [%rd6+4];
	ld.global.f32 	%f127, [%rd6+8];
	sub.f32 	%f128, %f1, %f125;
	sub.f32 	%f129, %f2, %f126;
	mul.f32 	%f130, %f129, %f129;
	fma.rn.f32 	%f131, %f128, %f128, %f130;
	sub.f32 	%f132, %f3, %f127;
	fma.rn.f32 	%f37, %f132, %f132, %f131;
	setp.geu.f32 	%p9, %f37, %f334;
	@%p9 bra 	$L__BB0_17;
	add.s32 	%r60, %r101, 3;
	st.global.u32 	[%rd2], %r60;
	mov.f32 	%f334, %f37;
$L__BB0_17:
	ld.global.f32 	%f133, [%rd6+12];
	ld.global.f32 	%f134, [%rd6+16];
	ld.global.f32 	%f135, [%rd6+20];
	sub.f32 	%f136, %f1, %f133;
	sub.f32 	%f137, %f2, %f134;
	mul.f32 	%f138, %f137, %f137;
	fma.rn.f32 	%f139, %f136, %f136, %f138;
	sub.f32 	%f140, %f3, %f135;
	fma.rn.f32 	%f39, %f140, %f140, %f139;
	setp.geu.f32 	%p10, %f39, %f334;
	@%p10 bra 	$L__BB0_19;
	add.s32 	%r61, %r101, 4;
	st.global.u32 	[%rd2], %r61;
	mov.f32 	%f334, %f39;
$L__BB0_19:
	add.s32 	%r102, %r102, 8;
	add.s32 	%r101, %r101, 8;
	add.s32 	%r100, %r100, 24;
	setp.eq.s32 	%p11, %r102, 0;
	@%p11 bra 	$L__BB0_20;
	bra.uni 	$L__BB0_3;
$L__BB0_20:
	setp.eq.s32 	%p12, %r2, 0;
	mov.u32 	%r99, %r1;
	@%p12 bra 	$L__BB0_41;
	and.b32  	%r6, %r1, 3;
	setp.lt.u32 	%p13, %r2, 4;
	@%p13 bra 	$L__BB0_31;
	mul.lo.s32 	%r7, %r96, 3;
	mul.wide.u32 	%rd18, %r7, 4;
	add.s64 	%rd3, %rd1, %rd18;
	ld.global.f32 	%f142, [%rd3];
	ld.global.f32 	%f143, [%rd3+4];
	ld.global.f32 	%f144, [%rd3+8];
	sub.f32 	%f145, %f1, %f142;
	sub.f32 	%f146, %f2, %f143;
	mul.f32 	%f147, %f146, %f146;
	fma.rn.f32 	%f148, %f145, %f145, %f147;
	sub.f32 	%f149, %f3, %f144;
	fma.rn.f32 	%f6, %f149, %f149, %f148;
	setp.geu.f32 	%p14, %f6, %f334;
	@%p14 bra 	$L__BB0_24;
	st.global.u32 	[%rd2], %r96;
	mov.f32 	%f334, %f6;
$L__BB0_24:
	ld.global.f32 	%f150, [%rd3+12];
	ld.global.f32 	%f151, [%rd3+16];
	ld.global.f32 	%f152, [%rd3+20];
	sub.f32 	%f153, %f1, %f150;
	sub.f32 	%f154, %f2, %f151;
	mul.f32 	%f155, %f154, %f154;
	fma.rn.f32 	%f156, %f153, %f153, %f155;
	sub.f32 	%f157, %f3, %f152;
	fma.rn.f32 	%f8, %f157, %f157, %f156;
	setp.geu.f32 	%p15, %f8, %f334;
	@%p15 bra 	$L__BB0_26;
	add.s32 	%r62, %r96, 1;
	st.global.u32 	[%rd2], %r62;
	mov.f32 	%f334, %f8;
$L__BB0_26:
	ld.global.f32 	%f158, [%rd3+24];
	ld.global.f32 	%f159, [%rd3+28];
	ld.global.f32 	%f160, [%rd3+32];
	sub.f32 	%f161, %f1, %f158;
	sub.f32 	%f162, %f2, %f159;
	mul.f32 	%f163, %f162, %f162;
	fma.rn.f32 	%f164, %f161, %f161, %f163;
	sub.f32 	%f165, %f3, %f160;
	fma.rn.f32 	%f10, %f165, %f165, %f164;
	setp.geu.f32 	%p16, %f10, %f334;
	@%p16 bra 	$L__BB0_28;
	add.s32 	%r63, %r96, 2;
	st.global.u32 	[%rd2], %r63;
	mov.f32 	%f334, %f10;
$L__BB0_28:
	add.s32 	%r64, %r7, 9;
	mul.wide.u32 	%rd19, %r64, 4;
	add.s64 	%rd20, %rd1, %rd19;
	ld.global.f32 	%f166, [%rd20];
	ld.global.f32 	%f167, [%rd20+4];
	ld.global.f32 	%f168, [%rd20+8];
	sub.f32 	%f169, %f1, %f166;
	sub.f32 	%f170, %f2, %f167;
	mul.f32 	%f171, %f170, %f170;
	fma.rn.f32 	%f172, %f169, %f169, %f171;
	sub.f32 	%f173, %f3, %f168;
	fma.rn.f32 	%f12, %f173, %f173, %f172;
	setp.geu.f32 	%p17, %f12, %f334;
	@%p17 bra 	$L__BB0_30;
	add.s32 	%r65, %r96, 3;
	st.global.u32 	[%rd2], %r65;
	mov.f32 	%f334, %f12;
$L__BB0_30:
	add.s32 	%r96, %r96, 4;
$L__BB0_31:
	setp.eq.s32 	%p18, %r6, 0;
	mov.u32 	%r99, %r1;
	@%p18 bra 	$L__BB0_41;
	setp.eq.s32 	%p19, %r6, 1;
	@%p19 bra 	$L__BB0_38;
	mul.lo.s32 	%r10, %r96, 3;
	mul.wide.u32 	%rd21, %r10, 4;
	add.s64 	%rd22, %rd1, %rd21;
	ld.global.f32 	%f175, [%rd22];
	ld.global.f32 	%f176, [%rd22+4];
	ld.global.f32 	%f177, [%rd22+8];
	sub.f32 	%f178, %f1, %f175;
	sub.f32 	%f179, %f2, %f176;
	mul.f32 	%f180, %f179, %f179;
	fma.rn.f32 	%f181, %f178, %f178, %f180;
	sub.f32 	%f182, %f3, %f177;
	fma.rn.f32 	%f16, %f182, %f182, %f181;
	setp.geu.f32 	%p20, %f16, %f334;
	@%p20 bra 	$L__BB0_35;
	st.global.u32 	[%rd2], %r96;
	mov.f32 	%f334, %f16;
$L__BB0_35:
	add.s32 	%r66, %r10, 3;
	mul.wide.u32 	%rd23, %r66, 4;
	add.s64 	%rd24, %rd1, %rd23;
	ld.global.f32 	%f183, [%rd24];
	ld.global.f32 	%f184, [%rd24+4];
	ld.global.f32 	%f185, [%rd24+8];
	sub.f32 	%f186, %f1, %f183;
	sub.f32 	%f187, %f2, %f184;
	mul.f32 	%f188, %f187, %f187;
	fma.rn.f32 	%f189, %f186, %f186, %f188;
	sub.f32 	%f190, %f3, %f185;
	fma.rn.f32 	%f18, %f190, %f190, %f189;
	setp.geu.f32 	%p21, %f18, %f334;
	@%p21 bra 	$L__BB0_37;
	add.s32 	%r67, %r96, 1;
	st.global.u32 	[%rd2], %r67;
	mov.f32 	%f334, %f18;
$L__BB0_37:
	add.s32 	%r96, %r96, 2;
$L__BB0_38:
	and.b32  	%r68, %r1, 1;
	setp.eq.b32 	%p22, %r68, 1;
	not.pred 	%p23, %p22;
	mov.u32 	%r99, %r1;
	@%p23 bra 	$L__BB0_41;
	mul.lo.s32 	%r69, %r96, 3;
	mul.wide.u32 	%rd25, %r69, 4;
	add.s64 	%rd26, %rd1, %rd25;
	ld.global.f32 	%f191, [%rd26];
	ld.global.f32 	%f192, [%rd26+4];
	ld.global.f32 	%f193, [%rd26+8];
	sub.f32 	%f194, %f1, %f191;
	sub.f32 	%f195, %f2, %f192;
	mul.f32 	%f196, %f195, %f195;
	fma.rn.f32 	%f197, %f194, %f194, %f196;
	sub.f32 	%f198, %f3, %f193;
	fma.rn.f32 	%f22, %f198, %f198, %f197;
	setp.geu.f32 	%p24, %f22, %f334;
	mov.u32 	%r99, %r1;
	@%p24 bra 	$L__BB0_41;
	st.global.u32 	[%rd2], %r96;
	mov.f32 	%f334, %f22;
	mov.u32 	%r99, %r1;
$L__BB0_41:
	setp.ge.s32 	%p25, %r99, %r40;
	@%p25 bra 	$L__BB0_83;
	sub.s32 	%r14, %r40, %r99;
	and.b32  	%r15, %r14, 7;
	sub.s32 	%r70, %r99, %r40;
	setp.gt.u32 	%p26, %r70, -8;
	@%p26 bra 	$L__BB0_62;
	add.s32 	%r105, %r99, 3;
	mad.lo.s32 	%r104, %r99, 3, 12;
	and.b32  	%r71, %r14, -8;
	neg.s32 	%r103, %r71;
$L__BB0_44:
	.pragma "nounroll";
	add.s32 	%r72, %r104, -12;
	mul.wide.u32 	%rd27, %r72, 4;
	add.s64 	%rd28, %rd1, %rd27;
	ld.global.f32 	%f199, [%rd28];
	ld.global.f32 	%f200, [%rd28+4];
	ld.global.f32 	%f201, [%rd28+8];
	sub.f32 	%f202, %f1, %f199;
	sub.f32 	%f203, %f2, %f200;
	mul.f32 	%f204, %f203, %f203;
	fma.rn.f32 	%f205, %f202, %f202, %f204;
	sub.f32 	%f206, %f3, %f201;
	fma.rn.f32 	%f42, %f206, %f206, %f205;
	setp.geu.f32 	%p27, %f42, %f334;
	@%p27 bra 	$L__BB0_46;
	add.s32 	%r73, %r105, -3;
	st.global.u32 	[%rd2], %r73;
	mov.f32 	%f334, %f42;
$L__BB0_46:
	add.s32 	%r74, %r104, -9;
	mul.wide.u32 	%rd29, %r74, 4;
	add.s64 	%rd30, %rd1, %rd29;
	ld.global.f32 	%f207, [%rd30];
	ld.global.f32 	%f208, [%rd30+4];
	ld.global.f32 	%f209, [%rd30+8];
	sub.f32 	%f210, %f1, %f207;
	sub.f32 	%f211, %f2, %f208;
	mul.f32 	%f212, %f211, %f211;
	fma.rn.f32 	%f213, %f210, %f210, %f212;
	sub.f32 	%f214, %f3, %f209;
	fma.rn.f32 	%f44, %f214, %f214, %f213;
	setp.geu.f32 	%p28, %f44, %f334;
	@%p28 bra 	$L__BB0_48;
	add.s32 	%r75, %r105, -2;
	st.global.u32 	[%rd2], %r75;
	mov.f32 	%f334, %f44;
$L__BB0_48:
	add.s32 	%r76, %r104, -6;
	mul.wide.u32 	%rd31, %r76, 4;
	add.s64 	%rd32, %rd1, %rd31;
	ld.global.f32 	%f215, [%rd32];
	ld.global.f32 	%f216, [%rd32+4];
	ld.global.f32 	%f217, [%rd32+8];
	sub.f32 	%f218, %f1, %f215;
	sub.f32 	%f219, %f2, %f216;
	mul.f32 	%f220, %f219, %f219;
	fma.rn.f32 	%f221, %f218, %f218, %f220;
	sub.f32 	%f222, %f3, %f217;
	fma.rn.f32 	%f46, %f222, %f222, %f221;
	setp.geu.f32 	%p29, %f46, %f334;
	@%p29 bra 	$L__BB0_50;
	add.s32 	%r77, %r105, -1;
	st.global.u32 	[%rd2], %r77;
	mov.f32 	%f334, %f46;
$L__BB0_50:
	add.s32 	%r78, %r104, -3;
	mul.wide.u32 	%rd33, %r78, 4;
	add.s64 	%rd34, %rd1, %rd33;
	ld.global.f32 	%f223, [%rd34];
	ld.global.f32 	%f224, [%rd34+4];
	ld.global.f32 	%f225, [%rd34+8];
	sub.f32 	%f226, %f1, %f223;
	sub.f32 	%f227, %f2, %f224;
	mul.f32 	%f228, %f227, %f227;
	fma.rn.f32 	%f229, %f226, %f226, %f228;
	sub.f32 	%f230, %f3, %f225;
	fma.rn.f32 	%f48, %f230, %f230, %f229;
	setp.geu.f32 	%p30, %f48, %f334;
	@%p30 bra 	$L__BB0_52;
	st.global.u32 	[%rd2], %r105;
	mov.f32 	%f334, %f48;
$L__BB0_52:
	mul.wide.u32 	%rd35, %r104, 4;
	add.s64 	%rd36, %rd1, %rd35;
	ld.global.f32 	%f231, [%rd36];
	ld.global.f32 	%f232, [%rd36+4];
	ld.global.f32 	%f233, [%rd36+8];
	sub.f32 	%f234, %f1, %f231;
	sub.f32 	%f235, %f2, %f232;
	mul.f32 	%f236, %f235, %f235;
	fma.rn.f32 	%f237, %f234, %f234, %f236;
	sub.f32 	%f238, %f3, %f233;
	fma.rn.f32 	%f50, %f238, %f238, %f237;
	setp.geu.f32 	%p31, %f50, %f334;
	@%p31 bra 	$L__BB0_54;
	add.s32 	%r79, %r105, 1;
	st.global.u32 	[%rd2], %r79;
	mov.f32 	%f334, %f50;
$L__BB0_54:
	add.s32 	%r80, %r104, 3;
	mul.wide.u32 	%rd37, %r80, 4;
	add.s64 	%rd38, %rd1, %rd37;
	ld.global.f32 	%f239, [%rd38];
	ld.global.f32 	%f240, [%rd38+4];
	ld.global.f32 	%f241, [%rd38+8];
	sub.f32 	%f242, %f1, %f239;
	sub.f32 	%f243, %f2, %f240;
	mul.f32 	%f244, %f243, %f243;
	fma.rn.f32 	%f245, %f242, %f242, %f244;
	sub.f32 	%f246, %f3, %f241;
	fma.rn.f32 	%f52, %f246, %f246, %f245;
	setp.geu.f32 	%p32, %f52, %f334;
	@%p32 bra 	$L__BB0_56;
	add.s32 	%r81, %r105, 2;
	st.global.u32 	[%rd2], %r81;
	mov.f32 	%f334, %f52;
$L__BB0_56:
	add.s32 	%r82, %r104, 6;
	mul.wide.u32 	%rd39, %r82, 4;
	add.s64 	%rd40, %rd1, %rd39;
	ld.global.f32 	%f247, [%rd40];
	ld.global.f32 	%f248, [%rd40+4];
	ld.global.f32 	%f249, [%rd40+8];
	sub.f32 	%f250, %f1, %f247;
	sub.f32 	%f251, %f2, %f248;
	mul.f32 	%f252, %f251, %f251;
	fma.rn.f32 	%f253, %f250, %f250, %f252;
	sub.f32 	%f254, %f3, %f249;
	fma.rn.f32 	%f54, %f254, %f254, %f253;
	setp.geu.f32 	%p33, %f54, %f334;
	@%p33 bra 	$L__BB0_58;
	add.s32 	%r83, %r105, 3;
	st.global.u32 	[%rd2], %r83;
	mov.f32 	%f334, %f54;
$L__BB0_58:
	add.s32 	%r84, %r104, 9;
	mul.wide.u32 	%rd41, %r84, 4;
	add.s64 	%rd42, %rd1, %rd41;
	ld.global.f32 	%f255, [%rd42];
	ld.global.f32 	%f256, [%rd42+4];
	ld.global.f32 	%f257, [%rd42+8];
	sub.f32 	%f258, %f1, %f255;
	sub.f32 	%f259, %f2, %f256;
	mul.f32 	%f260, %f259, %f259;
	fma.rn.f32 	%f261, %f258, %f258, %f260;
	sub.f32 	%f262, %f3, %f257;
	fma.rn.f32 	%f56, %f262, %f262, %f261;
	setp.geu.f32 	%p34, %f56, %f334;
	@%p34 bra 	$L__BB0_60;
	add.s32 	%r85, %r105, 4;
	st.global.u32 	[%rd2], %r85;
	mov.f32 	%f334, %f56;
$L__BB0_60:
	add.s32 	%r105, %r105, 8;
	add.s32 	%r104, %r104, 24;
	add.s32 	%r103, %r103, 8;
	setp.ne.s32 	%p35, %r103, 0;
	@%p35 bra 	$L__BB0_44;
	add.s32 	%r99, %r105, -3;
$L__BB0_62:
	setp.eq.s32 	%p36, %r15, 0;
	@%p36 bra 	$L__BB0_83;
	and.b32  	%r33, %r14, 3;
	setp.lt.u32 	%p37, %r15, 4;
	@%p37 bra 	$L__BB0_73;
	mul.lo.s32 	%r34, %r99, 3;
	mul.wide.u32 	%rd43, %r34, 4;
	add.s64 	%rd44, %rd1, %rd43;
	ld.global.f32 	%f263, [%rd44];
	ld.global.f32 	%f264, [%rd44+4];
	ld.global.f32 	%f265, [%rd44+8];
	sub.f32 	%f266, %f1, %f263;
	sub.f32 	%f267, %f2, %f264;
	mul.f32 	%f268, %f267, %f267;
	fma.rn.f32 	%f269, %f266, %f266, %f268;
	sub.f32 	%f270, %f3, %f265;
	fma.rn.f32 	%f59, %f270, %f270, %f269;
	setp.geu.f32 	%p38, %f59, %f334;
	@%p38 bra 	$L__BB0_66;
	st.global.u32 	[%rd2], %r99;
	mov.f32 	%f334, %f59;
$L__BB0_66:
	add.s32 	%r86, %r34, 3;
	mul.wide.u32 	%rd45, %r86, 4;
	add.s64 	%rd46, %rd1, %rd45;
	ld.global.f32 	%f271, [%rd46];
	ld.global.f32 	%f272, [%rd46+4];
	ld.global.f32 	%f273, [%rd46+8];
	sub.f32 	%f274, %f1, %f271;
	sub.f32 	%f275, %f2, %f272;
	mul.f32 	%f276, %f275, %f275;
	fma.rn.f32 	%f277, %f274, %f274, %f276;
	sub.f32 	%f278, %f3, %f273;
	fma.rn.f32 	%f61, %f278, %f278, %f277;
	setp.geu.f32 	%p39, %f61, %f334;
	@%p39 bra 	$L__BB0_68;
	add.s32 	%r87, %r99, 1;
	st.global.u32 	[%rd2], %r87;
	mov.f32 	%f334, %f61;
$L__BB0_68:
	add.s32 	%r88, %r34, 6;
	mul.wide.u32 	%rd47, %r88, 4;
	add.s64 	%rd48, %rd1, %rd47;
	ld.global.f32 	%f279, [%rd48];
	ld.global.f32 	%f280, [%rd48+4];
	ld.global.f32 	%f281, [%rd48+8];
	sub.f32 	%f282, %f1, %f279;
	sub.f32 	%f283, %f2, %f280;
	mul.f32 	%f284, %f283, %f283;
	fma.rn.f32 	%f285, %f282, %f282, %f284;
	sub.f32 	%f286, %f3, %f281;
	fma.rn.f32 	%f63, %f286, %f286, %f285;
	setp.geu.f32 	%p40, %f63, %f334;
	@%p40 bra 	$L__BB0_70;
	add.s32 	%r89, %r99, 2;
	st.global.u32 	[%rd2], %r89;
	mov.f32 	%f334, %f63;
$L__BB0_70:
	add.s32 	%r90, %r34, 9;
	mul.wide.u32 	%rd49, %r90, 4;
	add.s64 	%rd50, %rd1, %rd49;
	ld.global.f32 	%f287, [%rd50];
	ld.global.f32 	%f288, [%rd50+4];
	ld.global.f32 	%f289, [%rd50+8];
	sub.f32 	%f290, %f1, %f287;
	sub.f32 	%f291, %f2, %f288;
	mul.f32 	%f292, %f291, %f291;
	fma.rn.f32 	%f293, %f290, %f290, %f292;
	sub.f32 	%f294, %f3, %f289;
	fma.rn.f32 	%f65, %f294, %f294, %f293;
	setp.geu.f32 	%p41, %f65, %f334;
	@%p41 bra 	$L__BB0_72;
	add.s32 	%r91, %r99, 3;
	st.global.u32 	[%rd2], %r91;
	mov.f32 	%f334, %f65;
$L__BB0_72:
	add.s32 	%r99, %r99, 4;
$L__BB0_73:
	setp.eq.s32 	%p42, %r33, 0;
	@%p42 bra 	$L__BB0_83;
	setp.eq.s32 	%p43, %r33, 1;
	@%p43 bra 	$L__BB0_80;
	mul.lo.s32 	%r37, %r99, 3;
	mul.wide.u32 	%rd51, %r37, 4;
	add.s64 	%rd52, %rd1, %rd51;
	ld.global.f32 	%f295, [%rd52];
	ld.global.f32 	%f296, [%rd52+4];
	ld.global.f32 	%f297, [%rd52+8];
	sub.f32 	%f298, %f1, %f295;
	sub.f32 	%f299, %f2, %f296;
	mul.f32 	%f300, %f299, %f299;
	fma.rn.f32 	%f301, %f298, %f298, %f300;
	sub.f32 	%f302, %f3, %f297;
	fma.rn.f32 	%f68, %f302, %f302, %f301;
	setp.geu.f32 	%p44, %f68, %f334;
	@%p44 bra 	$L__BB0_77;
	st.global.u32 	[%rd2], %r99;
	mov.f32 	%f334, %f68;
$L__BB0_77:
	add.s32 	%r92, %r37, 3;
	mul.wide.u32 	%rd53, %r92, 4;
	add.s64 	%rd54, %rd1, %rd53;
	ld.global.f32 	%f303, [%rd54];
	ld.global.f32 	%f304, [%rd54+4];
	ld.global.f32 	%f305, [%rd54+8];
	sub.f32 	%f306, %f1, %f303;
	sub.f32 	%f307, %f2, %f304;
	mul.f32 	%f308, %f307, %f307;
	fma.rn.f32 	%f309, %f306, %f306, %f308;
	sub.f32 	%f310, %f3, %f305;
	fma.rn.f32 	%f70, %f310, %f310, %f309;
	setp.geu.f32 	%p45, %f70, %f334;
	@%p45 bra 	$L__BB0_79;
	add.s32 	%r93, %r99, 1;
	st.global.u32 	[%rd2], %r93;
	mov.f32 	%f334, %f70;
$L__BB0_79:
	add.s32 	%r99, %r99, 2;
$L__BB0_80:
	and.b32  	%r94, %r14, 1;
	setp.eq.b32 	%p46, %r94, 1;
	not.pred 	%p47, %p46;
	@%p47 bra 	$L__BB0_83;
	mul.lo.s32 	%r95, %r99, 3;
	mul.wide.u32 	%rd55, %r95, 4;
	add.s64 	%rd56, %rd1, %rd55;
	ld.global.f32 	%f311, [%rd56];
	ld.global.f32 	%f312, [%rd56+4];
	ld.global.f32 	%f313, [%rd56+8];
	sub.f32 	%f314, %f1, %f311;
	sub.f32 	%f315, %f2, %f312;
	mul.f32 	%f316, %f315, %f315;
	fma.rn.f32 	%f317, %f314, %f314, %f316;
	sub.f32 	%f318, %f3, %f313;
	fma.rn.f32 	%f319, %f318, %f318, %f317;
	setp.geu.f32 	%p48, %f319, %f334;
	@%p48 bra 	$L__BB0_83;
	st.global.u32 	[%rd2], %r99;
$L__BB0_83:
	ret;

}


// ===== COMPILED SASS (sm_100) =====

	.target	sm_100

	.elftype	@"ET_EXEC"


//--------------------- .note.nv.tkinfo           --------------------------
	.section	.note.nv.tkinfo,"",@"SHT_NOTE"
	.sectionflags	@"SHF_NOTE_NV_TKINFO"
	.tkinfo
        /*0018*/ 	.word	0x00000002
        /*0030*/ 	.string	""
        /*0030*/ 	.string	"ptxas"
        /*0030*/ 	.string	"Cuda compilation tools, release 13.0, V13.0.88"
        /*0030*/ 	.string	"Build cuda_13.0.r13.0/compiler.36424714_0"
        /*0030*/ 	.string	"-arch sm_100 -m 64 "



//--------------------- .note.nv.cuinfo           --------------------------
	.section	.note.nv.cuinfo,"",@"SHT_NOTE"
	.sectionflags	@"SHF_NOTE_NV_CUINFO"
        /*0018*/ 	.short	0x0002
        /*001a*/ 	.short	0x0064
        /*001c*/ 	.short	0x0082
	.zero		2


//--------------------- .nv.info                  --------------------------
	.section	.nv.info,"",@"SHT_CUDA_INFO"
	.align	4


	//----- nvinfo : EIATTR_REGCOUNT
	.align		4
        /*0000*/ 	.byte	0x04, 0x2f
        /*0002*/ 	.short	(.L_1 - .L_0)
	.align		4
.L_0:
        /*0004*/ 	.word	index@(_Z5MatchPfS_iPi)
        /*0008*/ 	.word	0x0000001c


	//----- nvinfo : EIATTR_FRAME_SIZE
	.align		4
.L_1:
        /*000c*/ 	.byte	0x04, 0x11
        /*000e*/ 	.short	(.L_3 - .L_2)
	.align		4
.L_2:
        /*0010*/ 	.word	index@(_Z5MatchPfS_iPi)
        /*0014*/ 	.word	0x00000000


	//----- nvinfo : EIATTR_MIN_STACK_SIZE
	.align		4
.L_3:
        /*0018*/ 	.byte	0x04, 0x12
        /*001a*/ 	.short	(.L_5 - .L_4)
	.align		4
.L_4:
        /*001c*/ 	.word	index@(_Z5MatchPfS_iPi)
        /*0020*/ 	.word	0x00000000
.L_5:


//--------------------- .nv.compat                --------------------------
	.section	.nv.compat,"",@"SHT_CUDA_COMPAT_INFO"
	.align	4
        /*0000*/ 	.byte	0x02, 0x09, 0x00, 0x00, 0x02, 0x02, 0x01, 0x00, 0x02, 0x05, 0x05, 0x00, 0x03, 0x07, 0x01, 0x01
        /*0010*/ 	.byte	0x02, 0x03, 0x00, 0x00, 0x02, 0x06, 0x01, 0x00, 0x04, 0x0b, 0x08, 0x00, 0x01, 0x00, 0x00, 0x00
        /*0020*/ 	.byte	0x00, 0x00, 0x00, 0x00


//--------------------- .nv.info._Z5MatchPfS_iPi  --------------------------
	.section	.nv.info._Z5MatchPfS_iPi,"",@"SHT_CUDA_INFO"
	.sectionflags	@""
	.align	4


	//----- nvinfo : EIATTR_CUDA_API_VERSION
	.align		4
        /*0000*/ 	.byte	0x04, 0x37
        /*0002*/ 	.short	(.L_7 - .L_6)
.L_6:
        /*0004*/ 	.word	0x00000082


	//----- nvinfo : EIATTR_KPARAM_INFO
	.align		4
.L_7:
        /*0008*/ 	.byte	0x04, 0x17
        /*000a*/ 	.short	(.L_9 - .L_8)
.L_8:
        /*000c*/ 	.word	0x00000000
        /*0010*/ 	.short	0x0003
        /*0012*/ 	.short	0x0018
        /*0014*/ 	.byte	0x00, 0xf5, 0x21, 0x00


	//----- nvinfo : EIATTR_KPARAM_INFO
	.align		4
.L_9:
        /*0018*/ 	.byte	0x04, 0x17
        /*001a*/ 	.short	(.L_11 - .L_10)
.L_10:
        /*001c*/ 	.word	0x00000000
        /*0020*/ 	.short	0x0002
        /*0022*/ 	.short	0x0010
        /*0024*/ 	.byte	0x00, 0xf0, 0x11, 0x00


	//----- nvinfo : EIATTR_KPARAM_INFO
	.align		4
.L_11:
        /*0028*/ 	.byte	0x04, 0x17
        /*002a*/ 	.short	(.L_13 - .L_12)
.L_12:
        /*002c*/ 	.word	0x00000000
        /*0030*/ 	.short	0x0001
        /*0032*/ 	.short	0x0008
        /*0034*/ 	.byte	0x00, 0xf5, 0x21, 0x00


	//----- nvinfo : EIATTR_KPARAM_INFO
	.align		4
.L_13:
        /*0038*/ 	.byte	0x04, 0x17
        /*003a*/ 	.short	(.L_15 - .L_14)
.L_14:
        /*003c*/ 	.word	0x00000000
        /*0040*/ 	.short	0x0000
        /*0042*/ 	.short	0x0000
        /*0044*/ 	.byte	0x00, 0xf5, 0x21, 0x00


	//----- nvinfo : EIATTR_SPARSE_MMA_MASK
	.align		4
.L_15:
        /*0048*/ 	.byte	0x03, 0x50
        /*004a*/ 	.short	0x0000


	//----- nvinfo : EIATTR_MAXREG_COUNT
	.align		4
        /*004c*/ 	.byte	0x03, 0x1b
        /*004e*/ 	.short	0x00ff


	//----- nvinfo : EIATTR_MERCURY_ISA_VERSION
	.align		4
        /*0050*/ 	.byte	0x03, 0x5f
        /*0052*/ 	.short	0x0101


	//----- nvinfo : EIATTR_VRC_CTA_INIT_COUNT
	.align		4
        /*0054*/ 	.byte	0x02, 0x4a
	.zero		1
	.zero		1


	//----- nvinfo : EIATTR_EXIT_INSTR_OFFSETS
	.align		4
        /*0058*/ 	.byte	0x04, 0x1c
        /*005a*/ 	.short	(.L_17 - .L_16)


	//   ....[0]....
.L_16:
        /*005c*/ 	.word	0x000017d0


	//   ....[1]....
        /*0060*/ 	.word	0x000020a0


	//   ....[2]....
        /*0064*/ 	.word	0x000024e0


	//   ....[3]....
        /*0068*/ 	.word	0x00002740


	//   ....[4]....
        /*006c*/ 	.word	0x00002820


	//   ....[5]....
        /*0070*/ 	.word	0x00002840


	//----- nvinfo : EIATTR_CRS_STACK_SIZE
	.align		4
.L_17:
        /*0074*/ 	.byte	0x04, 0x1e
        /*0076*/ 	.short	(.L_19 - .L_18)
.L_18:
        /*0078*/ 	.word	0x00000000


	//----- nvinfo : EIATTR_CBANK_PARAM_SIZE
	.align		4
.L_19:
        /*007c*/ 	.byte	0x03, 0x19
        /*007e*/ 	.short	0x0020


	//----- nvinfo : EIATTR_PARAM_CBANK
	.align		4
        /*0080*/ 	.byte	0x04, 0x0a
        /*0082*/ 	.short	(.L_21 - .L_20)
	.align		4
.L_20:
        /*0084*/ 	.word	index@(.nv.constant0._Z5MatchPfS_iPi)
        /*0088*/ 	.short	0x0380
        /*008a*/ 	.short	0x0020


	//----- nvinfo : EIATTR_SW_WAR
	.align		4
.L_21:
        /*008c*/ 	.byte	0x04, 0x36
        /*008e*/ 	.short	(.L_23 - .L_22)
.L_22:
        /*0090*/ 	.word	0x00000008
.L_23:


//--------------------- .nv.callgraph             --------------------------
	.section	.nv.callgraph,"",@"SHT_CUDA_CALLGRAPH"
	.align	4
	.sectionentsize	8
	.align		4
        /*0000*/ 	.word	0x00000000
	.align		4
        /*0004*/ 	.word	0xffffffff
	.align		4
        /*0008*/ 	.word	0x00000000
	.align		4
        /*000c*/ 	.word	0xfffffffe
	.align		4
        /*0010*/ 	.word	0x00000000
	.align		4
        /*0014*/ 	.word	0xfffffffd
	.align		4
        /*0018*/ 	.word	0x00000000
	.align		4
        /*001c*/ 	.word	0xfffffffc


//--------------------- .text._Z5MatchPfS_iPi     --------------------------
	.section	.text._Z5MatchPfS_iPi,"ax",@progbits
	.align	128
        .global         _Z5MatchPfS_iPi
        .type           _Z5MatchPfS_iPi,@function
        .size           _Z5MatchPfS_iPi,(.L_x_14 - _Z5MatchPfS_iPi)
        .other          _Z5MatchPfS_iPi,@"STO_CUDA_ENTRY STV_DEFAULT"
_Z5MatchPfS_iPi:
.text._Z5MatchPfS_iPi:
[----:B------:R-:W-:Y:S01]  /*0000*/  LDC R1, c[0x0][0x37c] ;  /* 0x0000df00ff017b82 */ /* 0x000fe20000000800 */
[----:B------:R-:W0:Y:S07]  /*0010*/  S2R R0, SR_TID.X ;  /* 0x0000000000007919 */ /* 0x000e2e0000002100 */
[----:B------:R-:W0:Y:S01]  /*0020*/  S2UR UR4, SR_CTAID.X ;  /* 0x00000000000479c3 */ /* 0x000e220000002500 */
[----:B------:R-:W1:Y:S01]  /*0030*/  LDCU.64 UR10, c[0x0][0x358] ;  /* 0x00006b00ff0a77ac */ /* 0x000e620008000a00 */
[----:B------:R-:W2:Y:S06]  /*0040*/  LDCU UR5, c[0x0][0x390] ;  /* 0x00007200ff0577ac */ /* 0x000eac0008000800 */
[----:B------:R-:W0:Y:S08]  /*0050*/  LDC R7, c[0x0][0x360] ;  /* 0x0000d800ff077b82 */ /* 0x000e300000000800 */
[----:B------:R-:W3:Y:S01]  /*0060*/  LDC.64 R8, c[0x0][0x380] ;  /* 0x0000e000ff087b82 */ /* 0x000ee20000000a00 */
[----:B0-----:R-:W-:-:S05]  /*0070*/  IMAD R7, R7, UR4, R0 ;  /* 0x0000000407077c24 */ /* 0x001fca000f8e0200 */
[----:B------:R-:W-:-:S05]  /*0080*/  LEA R3, R7, R7, 0x1 ;  /* 0x0000000707037211 */ /* 0x000fca00078e08ff */
[----:B---3--:R-:W-:Y:S02]  /*0090*/  IMAD.WIDE R8, R3, 0x4, R8 ;  /* 0x0000000403087825 */ /* 0x008fe400078e0208 */
[----:B------:R-:W0:Y:S03]  /*00a0*/  LDC.64 R2, c[0x0][0x398] ;  /* 0x0000e600ff027b82 */ /* 0x000e260000000a00 */
[----:B-1----:R1:W5:Y:S04]  /*00b0*/  LDG.E R0, desc[UR10][R8.64] ;  /* 0x0000000a08007981 */ /* 0x002368000c1e1900 */
[----:B------:R1:W5:Y:S04]  /*00c0*/  LDG.E R4, desc[UR10][R8.64+0x4] ;  /* 0x0000040a08047981 */ /* 0x000368000c1e1900 */
[----:B------:R1:W5:Y:S01]  /*00d0*/  LDG.E R5, desc[UR10][R8.64+0x8] ;  /* 0x0000080a08057981 */ /* 0x000362000c1e1900 */
[----:B--2---:R-:W-:Y:S01]  /*00e0*/  UISETP.GE.AND UP0, UPT, UR5, 0x2, UPT ;  /* 0x000000020500788c */ /* 0x004fe2000bf06270 */
[----:B------:R-:W-:Y:S01]  /*00f0*/  HFMA2 R13, -RZ, RZ, 0, 0 ;  /* 0x00000000ff0d7431 */ /* 0x000fe200000001ff */
[----:B------:R-:W-:Y:S01]  /*0100*/  MOV R6, 0x47c35000 ;  /* 0x47c3500000067802 */ /* 0x000fe20000000f00 */
[----:B------:R-:W-:Y:S01]  /*0110*/  ULEA.HI UR4, UR5, UR5, URZ, 0x1 ;  /* 0x0000000505047291 */ /* 0x000fe2000f8f08ff */
[----:B0-----:R-:W-:-:S05]  /*0120*/  IMAD.WIDE R2, R7, 0x4, R2 ;  /* 0x0000000407027825 */ /* 0x001fca00078e0202 */
[----:B-1----:R-:W-:Y:S06]  /*0130*/  BRA.U !UP0, `(.L_x_0) ;  /* 0x00000015089c7547 */ /* 0x002fec000b800000 */
[----:B------:R-:W-:Y:S01]  /*0140*/  USHF.R.S32.HI UR4, URZ, 0x1, UR4 ;  /* 0x00000001ff047899 */ /* 0x000fe20008011404 */
[----:B------:R-:W-:Y:S02]  /*0150*/  MOV R6, 0x47c35000 ;  /* 0x47c3500000067802 */ /* 0x000fe40000000f00 */
[----:B------:R-:W-:Y:S01]  /*0160*/  MOV R7, RZ ;  /* 0x000000ff00077202 */ /* 0x000fe20000000f00 */
[----:B------:R-:W-:Y:S02]  /*0170*/  UIADD3 UR5, UPT, UPT, UR4, -0x1, URZ ;  /* 0xffffffff04057890 */ /* 0x000fe4000fffe0ff */
[----:B------:R-:W-:Y:S02]  /*0180*/  ULOP3.LUT UR8, UR4, 0x7, URZ, 0xc0, !UPT ;  /* 0x0000000704087892 */ /* 0x000fe4000f8ec0ff */
[----:B------:R-:W-:-:S09]  /*0190*/  UISETP.GE.U32.AND UP0, UPT, UR5, 0x7, UPT ;  /* 0x000000070500788c */ /* 0x000fd2000bf06070 */
[----:B------:R-:W-:Y:S05]  /*01a0*/  BRA.U !UP0, `(.L_x_1) ;  /* 0x0000000d08a07547 */ /* 0x000fea000b800000 */
[----:B------:R-:W0:Y:S01]  /*01b0*/  LDC.64 R10, c[0x0][0x388] ;  /* 0x0000e200ff0a7b82 */ /* 0x000e220000000a00 */
[----:B------:R-:W1:Y:S07]  /*01c0*/  LDCU.64 UR6, c[0x0][0x388] ;  /* 0x00007100ff0677ac */ /* 0x000e6e0008000a00 */
[----:B------:R-:W2:Y:S01]  /*01d0*/  LDC.64 R8, c[0x0][0x388] ;  /* 0x0000e200ff087b82 */ /* 0x000ea20000000a00 */
[----:B0-----:R-:W3:Y:S04]  /*01e0*/  LDG.E R13, desc[UR10][R10.64+0x4] ;  /* 0x0000040a0a0d7981 */ /* 0x001ee8000c1e1900 */
[----:B------:R-:W4:Y:S04]  /*01f0*/  LDG.E R6, desc[UR10][R10.64+0x8] ;  /* 0x0000080a0a067981 */ /* 0x000f28000c1e1900 */
[----:B--2---:R-:W2:Y:S01]  /*0200*/  LDG.E R7, desc[UR10][R8.64] ;  /* 0x0000000a08077981 */ /* 0x004ea2000c1e1900 */
[----:B---3-5:R-:W-:-:S04]  /*0210*/  FADD R13, R4, -R13 ;  /* 0x8000000d040d7221 */ /* 0x028fc80000000000 */
[----:B------:R-:W-:Y:S01]  /*0220*/  FMUL R12, R13, R13 ;  /* 0x0000000d0d0c7220 */ /* 0x000fe20000400000 */
[----:B--2---:R-:W-:Y:S01]  /*0230*/  FADD R7, R0, -R7 ;  /* 0x8000000700077221 */ /* 0x004fe20000000000 */
[----:B----4-:R-:W-:-:S03]  /*0240*/  FADD R13, R5, -R6 ;  /* 0x80000006050d7221 */ /* 0x010fc60000000000 */
[----:B------:R-:W-:-:S04]  /*0250*/  FFMA R12, R7, R7, R12 ;  /* 0x00000007070c7223 */ /* 0x000fc8000000000c */
[----:B------:R-:W-:-:S05]  /*0260*/  FFMA R12, R13, R13, R12 ;  /* 0x0000000d0d0c7223 */ /* 0x000fca000000000c */
[----:B------:R-:W-:-:S13]  /*0270*/  FSETP.GEU.AND P0, PT, R12, 100000, PT ;  /* 0x47c350000c00780b */ /* 0x000fda0003f0e000 */
[----:B------:R-:W-:Y:S04]  /*0280*/  @!P0 STG.E desc[UR10][R2.64], RZ ;  /* 0x000000ff02008986 */ /* 0x000fe8000c10190a */
[----:B------:R-:W2:Y:S04]  /*0290*/  LDG.E R13, desc[UR10][R10.64+0x10] ;  /* 0x0000100a0a0d7981 */ /* 0x000ea8000c1e1900 */
[----:B------:R-:W3:Y:S04]  /*02a0*/  LDG.E R7, desc[UR10][R10.64+0xc] ;  /* 0x00000c0a0a077981 */ /* 0x000ee8000c1e1900 */
[----:B------:R-:W4:Y:S01]  /*02b0*/  LDG.E R6, desc[UR10][R10.64+0x14] ;  /* 0x0000140a0a067981 */ /* 0x000f22000c1e1900 */
[----:B--2---:R-:W-:Y:S01]  /*02c0*/  FADD R13, R4, -R13 ;  /* 0x8000000d040d7221 */ /* 0x004fe20000000000 */
[----:B---3--:R-:W-:-:S03]  /*02d0*/  FADD R7, R0, -R7 ;  /* 0x8000000700077221 */ /* 0x008fc60000000000 */
[----:B------:R-:W-:Y:S01]  /*02e0*/  FMUL R14, R13, R13 ;  /* 0x0000000d0d0e7220 */ /* 0x000fe20000400000 */
[----:B----4-:R-:W-:Y:S01]  /*02f0*/  FADD R13, R5, -R6 ;  /* 0x80000006050d7221 */ /* 0x010fe20000000000 */
[----:B------:R-:W-:Y:S02]  /*0300*/  HFMA2 R6, -RZ, RZ, 7.76171875, 32 ;  /* 0x47c35000ff067431 */ /* 0x000fe400000001ff */
[----:B------:R-:W-:-:S04]  /*0310*/  FFMA R14, R7, R7, R14 ;  /* 0x00000007070e7223 */ /* 0x000fc8000000000e */
[----:B------:R-:W-:Y:S01]  /*0320*/  FFMA R13, R13, R13, R14 ;  /* 0x0000000d0d0d7223 */ /* 0x000fe2000000000e */
[----:B------:R-:W-:-:S04]  /*0330*/  @!P0 MOV R6, R12 ;  /* 0x0000000c00068202 */ /* 0x000fc80000000f00 */
[----:B------:R-:W-:-:S13]  /*0340*/  FSETP.GEU.AND P0, PT, R13, R6, PT ;  /* 0x000000060d00720b */ /* 0x000fda0003f0e000 */
[----:B------:R-:W-:-:S05]  /*0350*/  @!P0 MOV R17, 0x1 ;  /* 0x0000000100118802 */ /* 0x000fca0000000f00 */
[----:B------:R0:W-:Y:S04]  /*0360*/  @!P0 STG.E desc[UR10][R2.64], R17 ;  /* 0x0000001102008986 */ /* 0x0001e8000c10190a */
[----:B------:R-:W2:Y:S04]  /*0370*/  LDG.E R15, desc[UR10][R10.64+0x1c] ;  /* 0x00001c0a0a0f7981 */ /* 0x000ea8000c1e1900 */
[----:B------:R-:W3:Y:S04]  /*0380*/  LDG.E R7, desc[UR10][R10.64+0x18] ;  /* 0x0000180a0a077981 */ /* 0x000ee8000c1e1900 */
[----:B------:R-:W4:Y:S01]  /*0390*/  LDG.E R12, desc[UR10][R10.64+0x20] ;  /* 0x0000200a0a0c7981 */ /* 0x000f22000c1e1900 */
[----:B------:R-:W-:Y:S01]  /*03a0*/  @!P0 MOV R6, R13 ;  /* 0x0000000d00068202 */ /* 0x000fe20000000f00 */
[----:B--2---:R-:W-:Y:S01]  /*03b0*/  FADD R15, R4, -R15 ;  /* 0x8000000f040f7221 */ /* 0x004fe20000000000 */
[----:B---3--:R-:W-:-:S03]  /*03c0*/  FADD R7, R0, -R7 ;  /* 0x8000000700077221 */ /* 0x008fc60000000000 */
[----:B------:R-:W-:Y:S01]  /*03d0*/  FMUL R14, R15, R15 ;  /* 0x0000000f0f0e7220 */ /* 0x000fe20000400000 */
[----:B----4-:R-:W-:-:S03]  /*03e0*/  FADD R15, R5, -R12 ;  /* 0x8000000c050f7221 */ /* 0x010fc60000000000 */
[----:B------:R-:W-:-:S04]  /*03f0*/  FFMA R14, R7, R7, R14 ;  /* 0x00000007070e7223 */ /* 0x000fc8000000000e */
[----:B------:R-:W-:-:S05]  /*0400*/  FFMA R15, R15, R15, R14 ;  /* 0x0000000f0f0f7223 */ /* 0x000fca000000000e */
[----:B------:R-:W-:-:S13]  /*0410*/  FSETP.GEU.AND P0, PT, R15, R6, PT ;  /* 0x000000060f00720b */ /* 0x000fda0003f0e000 */
[----:B------:R-:W-:-:S05]  /*0420*/  @!P0 MOV R13, 0x2 ;  /* 0x00000002000d8802 */ /* 0x000fca0000000f00 */
[----:B------:R2:W-:Y:S04]  /*0430*/  @!P0 STG.E desc[UR10][R2.64], R13 ;  /* 0x0000000d02008986 */ /* 0x0005e8000c10190a */
[----:B------:R-:W3:Y:S04]  /*0440*/  LDG.E R11, desc[UR10][R8.64+0x28] ;  /* 0x0000280a080b7981 */ /* 0x000ee8000c1e1900 */
[----:B------:R-:W4:Y:S04]  /*0450*/  LDG.E R7, desc[UR10][R8.64+0x24] ;  /* 0x0000240a08077981 */ /* 0x000f28000c1e1900 */
[----:B------:R-:W2:Y:S01]  /*0460*/  LDG.E R10, desc[UR10][R8.64+0x2c] ;  /* 0x00002c0a080a7981 */ /* 0x000ea2000c1e1900 */
[----:B------:R-:W-:Y:S01]  /*0470*/  @!P0 MOV R6, R15 ;  /* 0x0000000f00068202 */ /* 0x000fe20000000f00 */
[----:B-1----:R-:W-:-:S04]  /*0480*/  UIADD3 UR5, UP0, UPT, UR6, 0x4, URZ ;  /* 0x0000000406057890 */ /* 0x002fc8000ff1e0ff */
[----:B------:R-:W-:Y:S01]  /*0490*/  UIADD3.X UR6, UPT, UPT, URZ, UR7, URZ, UP0, !UPT ;  /* 0x00000007ff067290 */ /* 0x000fe200087fe4ff */
[----:B---3--:R-:W-:Y:S01]  /*04a0*/  FADD R11, R4, -R11 ;  /* 0x8000000b040b7221 */ /* 0x008fe20000000000 */
[----:B----4-:R-:W-:-:S03]  /*04b0*/  FADD R7, R0, -R7 ;  /* 0x8000000700077221 */ /* 0x010fc60000000000 */
[----:B------:R-:W-:Y:S01]  /*04c0*/  FMUL R12, R11, R11 ;  /* 0x0000000b0b0c7220 */ /* 0x000fe20000400000 */
[----:B--2---:R-:W-:-:S03]  /*04d0*/  FADD R11, R5, -R10 ;  /* 0x8000000a050b7221 */ /* 0x004fc60000000000 */
[----:B------:R-:W-:-:S04]  /*04e0*/  FFMA R12, R7, R7, R12 ;  /* 0x00000007070c7223 */ /* 0x000fc8000000000c */
[----:B------:R-:W-:-:S05]  /*04f0*/  FFMA R7, R11, R11, R12 ;  /* 0x0000000b0b077223 */ /* 0x000fca000000000c */
[----:B------:R-:W-:Y:S02]  /*0500*/  FSETP.GEU.AND P0, PT, R7, R6, PT ;  /* 0x000000060700720b */ /* 0x000fe40003f0e000 */
[----:B------:R-:W-:Y:S02]  /*0510*/  MOV R10, UR5 ;  /* 0x00000005000a7c02 */ /* 0x000fe40008000f00 */
[----:B------:R-:W-:-:S09]  /*0520*/  MOV R11, UR6 ;  /* 0x00000006000b7c02 */ /* 0x000fd20008000f00 */
[----:B0-----:R-:W-:-:S05]  /*0530*/  @!P0 MOV R17, 0x3 ;  /* 0x0000000300118802 */ /* 0x001fca0000000f00 */
        /* <DEDUP_REMOVED lines=26> */
[----:B------:R-:W-:Y:S04]  /*06e0*/  @!P0 STG.E desc[UR10][R2.64], R17 ;  /* 0x0000001102008986 */ /* 0x000fe8000c10190a */
        /* <DEDUP_REMOVED lines=13> */
[----:B------:R-:W2:Y:S04]  /*07c0*/  LDG.E R9, desc[UR10][R10.64+0x54] ;  /* 0x0000540a0a097981 */ /* 0x000ea8000c1e1900 */
[----:B------:R-:W3:Y:S04]  /*07d0*/  LDG.E R7, desc[UR10][R10.64+0x50] ;  /* 0x0000500a0a077981 */ /* 0x000ee8000c1e1900 */
[----:B------:R-:W4:Y:S01]  /*07e0*/  LDG.E R8, desc[UR10][R10.64+0x58] ;  /* 0x0000580a0a087981 */ /* 0x000f22000c1e1900 */
[----:B------:R-:W-:Y:S01]  /*07f0*/  @!P0 MOV R6, R15 ;  /* 0x0000000f00068202 */ /* 0x000fe20000000f00 */
[----:B------:R-:W-:-:S04]  /*0800*/  ULOP3.LUT UR6, UR4, 0x3ffffff8, URZ, 0xc0, !UPT ;  /* 0x3ffffff804067892 */ /* 0x000fc8000f8ec0ff */
[----:B------:R-:W-:-:S04]  /*0810*/  UIADD3 UR5, UPT, UPT, -UR6, 0x8, URZ ;  /* 0x0000000806057890 */ /* 0x000fc8000fffe1ff */
[----:B------:R-:W-:Y:S01]  /*0820*/  UISETP.NE.AND UP0, UPT, UR5, URZ, UPT ;  /* 0x000000ff0500728c */ /* 0x000fe2000bf05270 */
        /* <DEDUP_REMOVED lines=8> */
[----:B------:R0:W-:Y:S01]  /*08b0*/  @!P0 STG.E desc[UR10][R2.64], R13 ;  /* 0x0000000d02008986 */ /* 0x0001e2000c10190a */
[----:B------:R-:W-:Y:S02]  /*08c0*/  @!P0 MOV R6, R9 ;  /* 0x0000000900068202 */ /* 0x000fe40000000f00 */
[----:B------:R-:W-:Y:S01]  /*08d0*/  MOV R7, UR6 ;  /* 0x0000000600077c02 */ /* 0x000fe20008000f00 */
[----:B------:R-:W-:Y:S06]  /*08e0*/  BRA.U !UP0, `(.L_x_1) ;  /* 0x0000000508d07547 */ /* 0x000fec000b800000 */
[----:B------:R-:W-:Y:S02]  /*08f0*/  MOV R9, 0xb ;  /* 0x0000000b00097802 */ /* 0x000fe40000000f00 */
[----:B------:R-:W-:-:S07]  /*0900*/  MOV R8, 0x21 ;  /* 0x0000002100087802 */ /* 0x000fce0000000f00 */
.L_x_2:
[----:B-1----:R-:W1:Y:S01]  /*0910*/  LDC.64 R10, c[0x0][0x388] ;  /* 0x0000e200ff0a7b82 */ /* 0x002e620000000a00 */
[----:B------:R-:W-:-:S05]  /*0920*/  IADD3 R15, PT, PT, R8, -0x9, RZ ;  /* 0xfffffff7080f7810 */ /* 0x000fca0007ffe0ff */
[----:B-1----:R-:W-:-:S05]  /*0930*/  IMAD.WIDE.U32 R14, R15, 0x4, R10 ;  /* 0x000000040f0e7825 */ /* 0x002fca00078e000a */
[----:B------:R-:W2:Y:S04]  /*0940*/  LDG.E R17, desc[UR10][R14.64+0x4] ;  /* 0x0000040a0e117981 */ /* 0x000ea8000c1e1900 */
[----:B0-----:R-:W3:Y:S04]  /*0950*/  LDG.E R13, desc[UR10][R14.64] ;  /* 0x0000000a0e0d7981 */ /* 0x001ee8000c1e1900 */
[----:B------:R-:W4:Y:S01]  /*0960*/  LDG.E R12, desc[UR10][R14.64+0x8] ;  /* 0x0000080a0e0c7981 */ /* 0x000f22000c1e1900 */
[----:B--2---:R-:W-:Y:S01]  /*0970*/  FADD R17, R4, -R17 ;  /* 0x8000001104117221 */ /* 0x004fe20000000000 */
[----:B---3--:R-:W-:-:S03]  /*0980*/  FADD R13, R0, -R13 ;  /* 0x8000000d000d7221 */ /* 0x008fc60000000000 */
[----:B------:R-:W-:Y:S01]  /*0990*/  FMUL R16, R17, R17 ;  /* 0x0000001111107220 */ /* 0x000fe20000400000 */
[----:B----4-:R-:W-:-:S03]  /*09a0*/  FADD R17, R5, -R12 ;  /* 0x8000000c05117221 */ /* 0x010fc60000000000 */
[----:B------:R-:W-:-:S04]  /*09b0*/  FFMA R16, R13, R13, R16 ;  /* 0x0000000d0d107223 */ /* 0x000fc80000000010 */
[----:B------:R-:W-:-:S05]  /*09c0*/  FFMA R21, R17, R17, R16 ;  /* 0x0000001111157223 */ /* 0x000fca0000000010 */
[----:B------:R-:W-:-:S13]  /*09d0*/  FSETP.GEU.AND P0, PT, R21, R6, PT ;  /* 0x000000061500720b */ /* 0x000fda0003f0e000 */
[----:B------:R-:W-:-:S05]  /*09e0*/  @!P0 IADD3 R19, PT, PT, R9, -0x3, RZ ;  /* 0xfffffffd09138810 */ /* 0x000fca0007ffe0ff */
        /* <DEDUP_REMOVED lines=12> */
[----:B0-----:R-:W-:-:S05]  /*0ab0*/  @!P0 IADD3 R19, PT, PT, R9, -0x2, RZ ;  /* 0xfffffffe09138810 */ /* 0x001fca0007ffe0ff */
        /* <DEDUP_REMOVED lines=9> */
[----:B------:R-:W-:Y:S01]  /*0b50*/  FFMA R16, R13, R13, R16 ;  /* 0x0000000d0d107223 */ /* 0x000fe20000000010 */
[----:B------:R-:W-:-:S04]  /*0b60*/  IMAD.WIDE.U32 R12, R8, 0x4, R10 ;  /* 0x00000004080c7825 */ /* 0x000fc800078e000a */
        /* <DEDUP_REMOVED lines=27> */
[----:B0-----:R-:W-:-:S05]  /*0d20*/  @!P0 IADD3 R19, PT, PT, R9, 0x1, RZ ;  /* 0x0000000109138810 */ /* 0x001fca0007ffe0ff */
        /* <DEDUP_REMOVED lines=10> */
[----:B------:R-:W-:-:S03]  /*0dd0*/  IADD3 R15, PT, PT, R8, 0x9, RZ ;  /* 0x00000009080f7810 */ /* 0x000fc60007ffe0ff */
[----:B------:R-:W-:Y:S02]  /*0de0*/  FFMA R23, R17, R17, R16 ;  /* 0x0000001111177223 */ /* 0x000fe40000000010 */
[----:B------:R-:W-:-:S03]  /*0df0*/  IMAD.WIDE.U32 R10, R15, 0x4, R10 ;  /* 0x000000040f0a7825 */ /* 0x000fc600078e000a */
[----:B------:R-:W-:-:S13]  /*0e00*/  FSETP.GEU.AND P0, PT, R23, R6, PT ;  /* 0x000000061700720b */ /* 0x000fda0003f0e000 */
[----:B------:R-:W-:-:S05]  /*0e10*/  @!P0 IADD3 R17, PT, PT, R9, 0x2, RZ ;  /* 0x0000000209118810 */ /* 0x000fca0007ffe0ff */
        /* <DEDUP_REMOVED lines=10> */
[----:B0-----:R-:W-:-:S05]  /*0ec0*/  FFMA R19, R15, R15, R14 ;  /* 0x0000000f0f137223 */ /* 0x001fca000000000e */
[----:B------:R-:W-:-:S13]  /*0ed0*/  FSETP.GEU.AND P0, PT, R19, R6, PT ;  /* 0x000000061300720b */ /* 0x000fda0003f0e000 */
[----:B-1----:R-:W-:-:S05]  /*0ee0*/  @!P0 IADD3 R17, PT, PT, R9, 0x3, RZ ;  /* 0x0000000309118810 */ /* 0x002fca0007ffe0ff */
[----:B------:R1:W-:Y:S04]  /*0ef0*/  @!P0 STG.E desc[UR10][R2.64], R17 ;  /* 0x0000001102008986 */ /* 0x0003e8000c10190a */
[----:B------:R-:W2:Y:S04]  /*0f00*/  LDG.E R15, desc[UR10][R10.64+0x10] ;  /* 0x0000100a0a0f7981 */ /* 0x000ea8000c1e1900 */
[----:B------:R-:W3:Y:S04]  /*0f10*/  LDG.E R13, desc[UR10][R10.64+0xc] ;  /* 0x00000c0a0a0d7981 */ /* 0x000ee8000c1e1900 */
[----:B------:R-:W4:Y:S01]  /*0f20*/  LDG.E R12, desc[UR10][R10.64+0x14] ;  /* 0x0000140a0a0c7981 */ /* 0x000f22000c1e1900 */
[----:B------:R-:W-:Y:S01]  /*0f30*/  @!P0 MOV R6, R19 ;  /* 0x0000001300068202 */ /* 0x000fe20000000f00 */
[----:B------:R-:W-:Y:S01]  /*0f40*/  UIADD3 UR5, UPT, UPT, UR5, 0x8, URZ ;  /* 0x0000000805057890 */ /* 0x000fe2000fffe0ff */
[----:B------:R-:W-:-:S03]  /*0f50*/  IADD3 R8, PT, PT, R8, 0x18, RZ ;  /* 0x0000001808087810 */ /* 0x000fc60007ffe0ff */
        /* <DEDUP_REMOVED lines=8> */
[C---:B------:R-:W-:Y:S02]  /*0fe0*/  @!P0 IADD3 R13, PT, PT, R9.reuse, 0x4, RZ ;  /* 0x00000004090d8810 */ /* 0x040fe40007ffe0ff */
[----:B------:R-:W-:Y:S02]  /*0ff0*/  @!P0 MOV R6, R15 ;  /* 0x0000000f00068202 */ /* 0x000fe40000000f00 */
[----:B------:R-:W-:Y:S01]  /*1000*/  IADD3 R9, PT, PT, R9, 0x8, RZ ;  /* 0x0000000809097810 */ /* 0x000fe20007ffe0ff */
[----:B------:R1:W-:Y:S01]  /*1010*/  @!P0 STG.E desc[UR10][R2.64], R13 ;  /* 0x0000000d02008986 */ /* 0x0003e2000c10190a */
[----:B------:R-:W-:Y:S05]  /*1020*/  BRA.U UP0, `(.L_x_2) ;  /* 0xfffffff900387547 */ /* 0x000fea000b83ffff */
.L_x_1:
[----:B------:R-:W-:Y:S01]  /*1030*/  UISETP.NE.AND UP0, UPT, UR8, URZ, UPT ;  /* 0x000000ff0800728c */ /* 0x000fe2000bf05270 */
[----:B01----:R-:W-:-:S08]  /*1040*/  MOV R13, UR4 ;  /* 0x00000004000d7c02 */ /* 0x003fd00008000f00 */
[----:B------:R-:W-:Y:S05]  /*1050*/  BRA.U !UP0, `(.L_x_0) ;  /* 0x0000000508d47547 */ /* 0x000fea000b800000 */
[----:B------:R-:W-:Y:S02]  /*1060*/  UISETP.GE.U32.AND UP0, UPT, UR8, 0x4, UPT ;  /* 0x000000040800788c */ /* 0x000fe4000bf06070 */
[----:B------:R-:W-:-:S04]  /*1070*/  ULOP3.LUT UR5, UR4, 0x3, URZ, 0xc0, !UPT ;  /* 0x0000000304057892 */ /* 0x000fc8000f8ec0ff */
[----:B------:R-:W-:-:S03]  /*1080*/  UISETP.NE.AND UP1, UPT, UR5, URZ, UPT ;  /* 0x000000ff0500728c */ /* 0x000fc6000bf25270 */
[----:B------:R-:W-:Y:S08]  /*1090*/  BRA.U !UP0, `(.L_x_3) ;  /* 0x0000000108e47547 */ /* 0x000ff0000b800000 */
[----:B------:R-:W0:Y:S01]  /*10a0*/  LDC.64 R10, c[0x0][0x388] ;  /* 0x0000e200ff0a7b82 */ /* 0x000e220000000a00 */
[----:B------:R-:W-:-:S05]  /*10b0*/  LEA R13, R7, R7, 0x1 ;  /* 0x00000007070d7211 */ /* 0x000fca00078e08ff */
[----:B0-----:R-:W-:-:S05]  /*10c0*/  IMAD.WIDE.U32 R8, R13, 0x4, R10 ;  /* 0x000000040d087825 */ /* 0x001fca00078e000a */
[----:B------:R-:W2:Y:S04]  /*10d0*/  LDG.E R17, desc[UR10][R8.64+0x4] ;  /* 0x0000040a08117981 */ /* 0x000ea8000c1e1900 */
[----:B------:R-:W3:Y:S04]  /*10e0*/  LDG.E R15, desc[UR10][R8.64] ;  /* 0x0000000a080f7981 */ /* 0x000ee8000c1e1900 */
[----:B------:R-:W4:Y:S01]  /*10f0*/  LDG.E R12, desc[UR10][R8.64+0x8] ;  /* 0x0000080a080c7981 */ /* 0x000f22000c1e1900 */
[----:B--2--5:R-:W-:Y:S01]  /*1100*/  FADD R17, R4, -R17 ;  /* 0x8000001104117221 */ /* 0x024fe20000000000 */
        /* <DEDUP_REMOVED lines=18> */
[----:B------:R-:W-:-:S05]  /*1230*/  @!P0 IADD3 R15, PT, PT, R7, 0x1, RZ ;  /* 0x00000001070f8810 */ /* 0x000fca0007ffe0ff */
[----:B------:R0:W-:Y:S04]  /*1240*/  @!P0 STG.E desc[UR10][R2.64], R15 ;  /* 0x0000000f02008986 */ /* 0x0001e8000c10190a */
[----:B------:R-:W2:Y:S04]  /*1250*/  LDG.E R19, desc[UR10][R8.64+0x1c] ;  /* 0x00001c0a08137981 */ /* 0x000ea8000c1e1900 */
[----:B------:R-:W3:Y:S04]  /*1260*/  LDG.E R17, desc[UR10][R8.64+0x18] ;  /* 0x0000180a08117981 */ /* 0x000ee8000c1e1900 */
[----:B------:R-:W4:Y:S01]  /*1270*/  LDG.E R12, desc[UR10][R8.64+0x20] ;  /* 0x0000200a080c7981 */ /* 0x000f22000c1e1900 */
[----:B------:R-:W-:-:S02]  /*1280*/  @!P0 MOV R6, R21 ;  /* 0x0000001500068202 */ /* 0x000fc40000000f00 */
[----:B0-----:R-:W-:-:S05]  /*1290*/  IADD3 R15, PT, PT, R13, 0x9, RZ ;  /* 0x000000090d0f7810 */ /* 0x001fca0007ffe0ff */
[----:B------:R-:W-:-:S04]  /*12a0*/  IMAD.WIDE.U32 R10, R15, 0x4, R10 ;  /* 0x000000040f0a7825 */ /* 0x000fc800078e000a */
        /* <DEDUP_REMOVED lines=23> */
[----:B------:R0:W-:Y:S06]  /*1420*/  @!P0 STG.E desc[UR10][R2.64], R9 ;  /* 0x0000000902008986 */ /* 0x0001ec000c10190a */
.L_x_3:
[----:B0-----:R-:W-:Y:S01]  /*1430*/  MOV R13, UR4 ;  /* 0x00000004000d7c02 */ /* 0x001fe20008000f00 */
[----:B------:R-:W-:Y:S06]  /*1440*/  BRA.U !UP1, `(.L_x_0) ;  /* 0x0000000109d87547 */ /* 0x000fec000b800000 */
[----:B------:R-:W-:Y:S02]  /*1450*/  UISETP.NE.AND UP0, UPT, UR5, 0x1, UPT ;  /* 0x000000010500788c */ /* 0x000fe4000bf05270 */
[----:B------:R-:W-:-:S04]  /*1460*/  ULOP3.LUT UR6, UR4, 0x1, URZ, 0xc0, !UPT ;  /* 0x0000000104067892 */ /* 0x000fc8000f8ec0ff */
[----:B------:R-:W-:-:S03]  /*1470*/  UISETP.NE.U32.AND UP1, UPT, UR6, 0x1, UPT ;  /* 0x000000010600788c */ /* 0x000fc6000bf25070 */
        /* <DEDUP_REMOVED lines=30> */
[----:B0-----:R-:W-:Y:S01]  /*1660*/  IADD3 R7, PT, PT, R7, 0x2, RZ ;  /* 0x0000000207077810 */ /* 0x001fe20007ffe0ff */
[----:B------:R0:W-:Y:S06]  /*1670*/  @!P0 STG.E desc[UR10][R2.64], R11 ;  /* 0x0000000b02008986 */ /* 0x0001ec000c10190a */
.L_x_4:
[----:B------:R-:W-:Y:S01]  /*1680*/  MOV R13, UR4 ;  /* 0x00000004000d7c02 */ /* 0x000fe20008000f00 */
[----:B------:R-:W-:Y:S06]  /*1690*/  BRA.U UP1, `(.L_x_0) ;  /* 0x0000000101447547 */ /* 0x000fec000b800000 */
[----:B------:R-:W1:Y:S01]  /*16a0*/  LDC.64 R8, c[0x0][0x388] ;  /* 0x0000e200ff087b82 */ /* 0x000e620000000a00 */
[----:B0-----:R-:W-:-:S05]  /*16b0*/  LEA R11, R7, R7, 0x1 ;  /* 0x00000007070b7211 */ /* 0x001fca00078e08ff */
[----:B-1----:R-:W-:-:S05]  /*16c0*/  IMAD.WIDE.U32 R8, R11, 0x4, R8 ;  /* 0x000000040b087825 */ /* 0x002fca00078e0008 */
        /* <DEDUP_REMOVED lines=8> */
[----:B------:R-:W-:Y:S01]  /*1750*/  FFMA R11, R13, R13, R12 ;  /* 0x0000000d0d0b7223 */ /* 0x000fe2000000000c */
[----:B------:R-:W-:-:S04]  /*1760*/  MOV R13, UR4 ;  /* 0x00000004000d7c02 */ /* 0x000fc80008000f00 */
[----:B------:R-:W-:-:S13]  /*1770*/  FSETP.GEU.AND P0, PT, R11, R6, PT ;  /* 0x000000060b00720b */ /* 0x000fda0003f0e000 */
[----:B------:R1:W-:Y:S01]  /*1780*/  @!P0 STG.E desc[UR10][R2.64], R7 ;  /* 0x0000000702008986 */ /* 0x0003e2000c10190a */
[----:B------:R-:W-:Y:S02]  /*1790*/  @!P0 MOV R6, R11 ;  /* 0x0000000b00068202 */ /* 0x000fe40000000f00 */
[----:B------:R-:W-:-:S07]  /*17a0*/  @!P0 MOV R13, UR4 ;  /* 0x00000004000d8c02 */ /* 0x000fce0008000f00 */
.L_x_0:
[----:B------:R-:W2:Y:S02]  /*17b0*/  LDCU UR4, c[0x0][0x390] ;  /* 0x00007200ff0477ac */ /* 0x000ea40008000800 */
[----:B--2---:R-:W-:-:S13]  /*17c0*/  ISETP.GE.AND P0, PT, R13, UR4, PT ;  /* 0x000000040d007c0c */ /* 0x004fda000bf06270 */
[----:B------:R-:W-:Y:S05]  /*17d0*/  @P0 EXIT ;  /* 0x000000000000094d */ /* 0x000fea0003800000 */
[----:B-1----:R-:W-:Y:S01]  /*17e0*/  IADD3 R7, PT, PT, R13, -UR4, RZ ;  /* 0x800000040d077c10 */ /* 0x002fe2000fffe0ff */
[----:B------:R-:W-:Y:S03]  /*17f0*/  BSSY.RECONVERGENT B0, `(.L_x_5) ;  /* 0x0000089000007945 */ /* 0x000fe60003800200 */
[----:B------:R-:W-:Y:S02]  /*1800*/  ISETP.GT.U32.AND P0, PT, R7, -0x8, PT ;  /* 0xfffffff80700780c */ /* 0x000fe40003f04070 */
[----:B------:R-:W-:-:S04]  /*1810*/  IADD3 R7, PT, PT, -R13, UR4, RZ ;  /* 0x000000040d077c10 */ /* 0x000fc8000fffe1ff */
[----:B------:R-:W-:-:S07]  /*1820*/  LOP3.LUT R12, R7, 0x7, RZ, 0xc0, !PT ;  /* 0x00000007070c7812 */ /* 0x000fce00078ec0ff */
[----:B------:R-:W-:Y:S05]  /*1830*/  @P0 BRA `(.L_x_6) ;  /* 0x0000000800100947 */ /* 0x000fea0003800000 */
[----:B------:R-:W1:Y:S01]  /*1840*/  LDC.64 R8, c[0x0][0x388] ;  /* 0x0000e200ff087b82 */ /* 0x000e620000000a00 */
[----:B------:R-:W-:Y:S01]  /*1850*/  HFMA2 R14, -RZ, RZ, 0, 1.78813934326171875e-07 ;  /* 0x00000003ff0e7431 */ /* 0x000fe200000001ff */
[----:B------:R-:W-:Y:S01]  /*1860*/  LOP3.LUT R10, R7, 0xfffffff8, RZ, 0xc0, !PT ;  /* 0xfffffff8070a7812 */ /* 0x000fe200078ec0ff */
[----:B------:R-:W-:Y:S03]  /*1870*/  BSSY.RECONVERGENT B1, `(.L_x_7) ;  /* 0x000007f000017945 */ /* 0x000fe60003800200 */
[----:B------:R-:W-:Y:S01]  /*1880*/  IADD3 R10, PT, PT, -R10, RZ, RZ ;  /* 0x000000ff0a0a7210 */ /* 0x000fe20007ffe1ff */
[C---:B0-----:R-:W-:Y:S01]  /*1890*/  IMAD R11, R13.reuse, R14, 0xc ;  /* 0x0000000c0d0b7424 */ /* 0x041fe200078e020e */
[----:B------:R-:W-:-:S07]  /*18a0*/  IADD3 R13, PT, PT, R13, 0x3, RZ ;  /* 0x000000030d0d7810 */ /* 0x000fce0007ffe0ff */
.L_x_8:
[----:B0-----:R-:W-:-:S05]  /*18b0*/  IADD3 R17, PT, PT, R11, -0xc, RZ ;  /* 0xfffffff40b117810 */ /* 0x001fca0007ffe0ff */
        /* <DEDUP_REMOVED lines=9> */
[----:B------:R-:W-:-:S03]  /*1950*/  IADD3 R15, PT, PT, R11, -0x9, RZ ;  /* 0xfffffff70b0f7810 */ /* 0x000fc60007ffe0ff */
[----:B------:R-:W-:Y:S02]  /*1960*/  FFMA R23, R19, R19, R18 ;  /* 0x0000001313177223 */ /* 0x000fe40000000012 */
[----:B------:R-:W-:-:S03]  /*1970*/  IMAD.WIDE.U32 R14, R15, 0x4, R8 ;  /* 0x000000040f0e7825 */ /* 0x000fc600078e0008 */
[----:B------:R-:W-:-:S13]  /*1980*/  FSETP.GEU.AND P0, PT, R23, R6, PT ;  /* 0x000000061700720b */ /* 0x000fda0003f0e000 */
[----:B------:R-:W-:-:S05]  /*1990*/  @!P0 IADD3 R19, PT, PT, R13, -0x3, RZ ;  /* 0xfffffffd0d138810 */ /* 0x000fca0007ffe0ff */
[----:B------:R0:W-:Y:S04]  /*19a0*/  @!P0 STG.E desc[UR10][R2.64], R19 ;  /* 0x0000001302008986 */ /* 0x0001e8000c10190a */
[----:B------:R-:W2:Y:S04]  /*19b0*/  LDG.E R21, desc[UR10][R14.64+0x4] ;  /* 0x0000040a0e157981 */ /* 0x000ea8000c1e1900 */
[----:B------:R-:W3:Y:S04]  /*19c0*/  LDG.E R17, desc[UR10][R14.64] ;  /* 0x0000000a0e117981 */ /* 0x000ee8000c1e1900 */
[----:B------:R1:W4:Y:S01]  /*19d0*/  LDG.E R16, desc[UR10][R14.64+0x8] ;  /* 0x0000080a0e107981 */ /* 0x000322000c1e1900 */
[----:B------:R-:W-:-:S02]  /*19e0*/  @!P0 MOV R6, R23 ;  /* 0x0000001700068202 */ /* 0x000fc40000000f00 */
[----:B0-----:R-:W-:-:S05]  /*19f0*/  IADD3 R19, PT, PT, R11, -0x6, RZ ;  /* 0xfffffffa0b137810 */ /* 0x001fca0007ffe0ff */
[----:B-1----:R-:W-:-:S04]  /*1a00*/  IMAD.WIDE.U32 R14, R19, 0x4, R8 ;  /* 0x00000004130e7825 */ /* 0x002fc800078e0008 */
        /* <DEDUP_REMOVED lines=33> */
[----:B0-----:R-:W-:-:S04]  /*1c20*/  IMAD.WIDE.U32 R16, R11, 0x4, R8 ;  /* 0x000000040b107825 */ /* 0x001fc800078e0008 */
        /* <DEDUP_REMOVED lines=20> */
[----:B------:R1:W4:Y:S01]  /*1d70*/  LDG.E R16, desc[UR10][R14.64+0x8] ;  /* 0x0000080a0e107981 */ /* 0x000322000c1e1900 */
[----:B------:R-:W-:-:S02]  /*1d80*/  @!P0 MOV R6, R23 ;  /* 0x0000001700068202 */ /* 0x000fc40000000f00 */
[----:B0-----:R-:W-:-:S05]  /*1d90*/  IADD3 R19, PT, PT, R11, 0x6, RZ ;  /* 0x000000060b137810 */ /* 0x001fca0007ffe0ff */
        /* <DEDUP_REMOVED lines=23> */
[----:B0-----:R-:W-:-:S05]  /*1f10*/  @!P0 IADD3 R17, PT, PT, R13, 0x3, RZ ;  /* 0x000000030d118810 */ /* 0x001fca0007ffe0ff */
[----:B------:R0:W-:Y:S04]  /*1f20*/  @!P0 STG.E desc[UR10][R2.64], R17 ;  /* 0x0000001102008986 */ /* 0x0001e8000c10190a */
[----:B------:R-:W2:Y:S04]  /*1f30*/  LDG.E R21, desc[UR10][R14.64+0x4] ;  /* 0x0000040a0e157981 */ /* 0x000ea8000c1e1900 */
[----:B------:R-:W3:Y:S04]  /*1f40*/  LDG.E R19, desc[UR10][R14.64] ;  /* 0x0000000a0e137981 */ /* 0x000ee8000c1e1900 */
[----:B------:R-:W4:Y:S01]  /*1f50*/  LDG.E R16, desc[UR10][R14.64+0x8] ;  /* 0x0000080a0e107981 */ /* 0x000f22000c1e1900 */
[----:B------:R-:W-:-:S02]  /*1f60*/  @!P0 MOV R6, R23 ;  /* 0x0000001700068202 */ /* 0x000fc40000000f00 */
[----:B------:R-:W-:Y:S02]  /*1f70*/  IADD3 R10, PT, PT, R10, 0x8, RZ ;  /* 0x000000080a0a7810 */ /* 0x000fe40007ffe0ff */
[----:B------:R-:W-:Y:S02]  /*1f80*/  IADD3 R11, PT, PT, R11, 0x18, RZ ;  /* 0x000000180b0b7810 */ /* 0x000fe40007ffe0ff */
[----:B------:R-:W-:Y:S01]  /*1f90*/  ISETP.NE.AND P1, PT, R10, RZ, PT ;  /* 0x000000ff0a00720c */ /* 0x000fe20003f25270 */
[----:B--2---:R-:W-:Y:S01]  /*1fa0*/  FADD R21, R4, -R21 ;  /* 0x8000001504157221 */ /* 0x004fe20000000000 */
[----:B---3--:R-:W-:-:S03]  /*1fb0*/  FADD R19, R0, -R19 ;  /* 0x8000001300137221 */ /* 0x008fc60000000000 */
[----:B------:R-:W-:Y:S01]  /*1fc0*/  FMUL R18, R21, R21 ;  /* 0x0000001515127220 */ /* 0x000fe20000400000 */
[----:B----4-:R-:W-:-:S03]  /*1fd0*/  FADD R21, R5, -R16 ;  /* 0x8000001005157221 */ /* 0x010fc60000000000 */
[----:B------:R-:W-:-:S04]  /*1fe0*/  FFMA R18, R19, R19, R18 ;  /* 0x0000001313127223 */ /* 0x000fc80000000012 */
[----:B------:R-:W-:-:S05]  /*1ff0*/  FFMA R21, R21, R21, R18 ;  /* 0x0000001515157223 */ /* 0x000fca0000000012 */
[----:B------:R-:W-:-:S13]  /*2000*/  FSETP.GEU.AND P0, PT, R21, R6, PT ;  /* 0x000000061500720b */ /* 0x000fda0003f0e000 */
[C---:B0-----:R-:W-:Y:S02]  /*2010*/  @!P0 IADD3 R17, PT, PT, R13.reuse, 0x4, RZ ;  /* 0x000000040d118810 */ /* 0x041fe40007ffe0ff */
[----:B------:R-:W-:Y:S02]  /*2020*/  @!P0 MOV R6, R21 ;  /* 0x0000001500068202 */ /* 0x000fe40000000f00 */
[----:B------:R-:W-:Y:S01]  /*2030*/  IADD3 R13, PT, PT, R13, 0x8, RZ ;  /* 0x000000080d0d7810 */ /* 0x000fe20007ffe0ff */
[----:B------:R0:W-:Y:S01]  /*2040*/  @!P0 STG.E desc[UR10][R2.64], R17 ;  /* 0x0000001102008986 */ /* 0x0001e2000c10190a */
[----:B------:R-:W-:Y:S05]  /*2050*/  @P1 BRA `(.L_x_8) ;  /* 0xfffffff800141947 */ /* 0x000fea000383ffff */
[----:B------:R-:W-:Y:S05]  /*2060*/  BSYNC.RECONVERGENT B1 ;  /* 0x0000000000017941 */ /* 0x000fea0003800200 */
.L_x_7:
[----:B------:R-:W-:-:S07]  /*2070*/  IADD3 R13, PT, PT, R13, -0x3, RZ ;  /* 0xfffffffd0d0d7810 */ /* 0x000fce0007ffe0ff */
.L_x_6:
[----:B------:R-:W-:Y:S05]  /*2080*/  BSYNC.RECONVERGENT B0 ;  /* 0x0000000000007941 */ /* 0x000fea0003800200 */
.L_x_5:
[----:B------:R-:W-:-:S13]  /*2090*/  ISETP.NE.AND P0, PT, R12, RZ, PT ;  /* 0x000000ff0c00720c */ /* 0x000fda0003f05270 */
[----:B------:R-:W-:Y:S05]  /*20a0*/  @!P0 EXIT ;  /* 0x000000000000894d */ /* 0x000fea0003800000 */
[----:B------:R-:W-:Y:S01]  /*20b0*/  ISETP.GE.U32.AND P1, PT, R12, 0x4, PT ;  /* 0x000000040c00780c */ /* 0x000fe20003f26070 */
[----:B------:R-:W-:Y:S01]  /*20c0*/  BSSY.RECONVERGENT B0, `(.L_x_9) ;  /* 0x0000041000007945 */ /* 0x000fe20003800200 */
[----:B------:R-:W-:-:S04]  /*20d0*/  LOP3.LUT R18, R7, 0x3, RZ, 0xc0, !PT ;  /* 0x0000000307127812 */ /* 0x000fc800078ec0ff */
[----:B------:R-:W-:-:S07]  /*20e0*/  ISETP.NE.AND P0, PT, R18, RZ, PT ;  /* 0x000000ff1200720c */ /* 0x000fce0003f05270 */
[----:B------:R-:W-:Y:S06]  /*20f0*/  @!P1 BRA `(.L_x_10) ;  /* 0x0000000000f49947 */ /* 0x000fec0003800000 */
        /* <DEDUP_REMOVED lines=60> */
[----:B------:R1:W-:Y:S06]  /*24c0*/  @!P1 STG.E desc[UR10][R2.64], R11 ;  /* 0x0000000b02009986 */ /* 0x0003ec000c10190a */
.L_x_10:
[----:B------:R-:W-:Y:S05]  /*24d0*/  BSYNC.RECONVERGENT B0 ;  /* 0x0000000000007941 */ /* 0x000fea0003800200 */
.L_x_9:
[----:B------:R-:W-:Y:S05]  /*24e0*/  @!P0 EXIT ;  /* 0x000000000000894d */ /* 0x000fea0003800000 */
[----:B------:R-:W-:Y:S01]  /*24f0*/  ISETP.NE.AND P1, PT, R18, 0x1, PT ;  /* 0x000000011200780c */ /* 0x000fe20003f25270 */
[----:B------:R-:W-:Y:S01]  /*2500*/  BSSY.RECONVERGENT B0, `(.L_x_11) ;  /* 0x0000023000007945 */ /* 0x000fe20003800200 */
[----:B------:R-:W-:-:S04]  /*2510*/  LOP3.LUT R7, R7, 0x1, RZ, 0xc0, !PT ;  /* 0x0000000107077812 */ /* 0x000fc800078ec0ff */
[----:B------:R-:W-:-:S07]  /*2520*/  ISETP.NE.U32.AND P0, PT, R7, 0x1, PT ;  /* 0x000000010700780c */ /* 0x000fce0003f05070 */
        /* <DEDUP_REMOVED lines=32> */
.L_x_12:
[----:B------:R-:W-:Y:S05]  /*2730*/  BSYNC.RECONVERGENT B0 ;  /* 0x0000000000007941 */ /* 0x000fea0003800200 */
.L_x_11:
[----:B------:R-:W-:Y:S05]  /*2740*/  @P0 EXIT ;  /* 0x000000000000094d */ /* 0x000fea0003800000 */
[----:B------:R-:W3:Y:S01]  /*2750*/  LDC.64 R8, c[0x0][0x388] ;  /* 0x0000e200ff087b82 */ /* 0x000ee20000000a00 */
[----:B--2---:R-:W-:-:S05]  /*2760*/  LEA R7, R13, R13, 0x1 ;  /* 0x0000000d0d077211 */ /* 0x004fca00078e08ff */
[----:B---3--:R-:W-:-:S05]  /*2770*/  IMAD.WIDE.U32 R8, R7, 0x4, R8 ;  /* 0x0000000407087825 */ /* 0x008fca00078e0008 */
[----:B01----:R-:W2:Y:S04]  /*2780*/  LDG.E R11, desc[UR10][R8.64+0x4] ;  /* 0x0000040a080b7981 */ /* 0x003ea8000c1e1900 */
        /* <DEDUP_REMOVED lines=9> */
[----:B------:R-:W-:Y:S05]  /*2820*/  @P0 EXIT ;  /* 0x000000000000094d */ /* 0x000fea0003800000 */
[----:B------:R-:W-:Y:S01]  /*2830*/  STG.E desc[UR10][R2.64], R13 ;  /* 0x0000000d02007986 */ /* 0x000fe2000c10190a */
[----:B------:R-:W-:Y:S05]  /*2840*/  EXIT ;  /* 0x000000000000794d */ /* 0x000fea0003800000 */
.L_x_13:
[----:B------:R-:W-:-:S00]  /*2850*/  BRA `(.L_x_13) ;  /* 0xfffffffc00fc7947 */ /* 0x000fc0000383ffff */
[----:B------:R-:W-:-:S00]  /*2860*/  NOP ;  /* 0x0000000000007918 */ /* 0x000fc00000000000 */
        /* <DEDUP_REMOVED lines=9> */
.L_x_14:


//--------------------- .nv.shared.reserved.0     --------------------------
	.section	.nv.shared.reserved.0,"aw",@nobits
	.weak		__nv_reservedSMEM_offset_0_alias
	.size		__nv_reservedSMEM_offset_0_alias, 0, 64
	.other		__nv_reservedSMEM_offset_0_alias,@"STO_CUDA_RESERVED_SHARED STV_DEFAULT"
__nv_reservedSMEM_offset_0_alias:
	.zero		0
	.zero		64


//--------------------- .nv.constant0._Z5MatchPfS_iPi --------------------------
	.section	.nv.constant0._Z5MatchPfS_iPi,"a",@progbits
	.sectionflags	@""
	.align	4
.nv.constant0._Z5MatchPfS_iPi:
	.zero		928


//--------------------- SYMBOLS --------------------------

	.type		.nv.reservedSmem.offset0,@object
	.size		.nv.reservedSmem.offset0,0x4
